	.headerflags	@"EF_CUDA_TEXMODE_UNIFIED EF_CUDA_64BIT_ADDRESS EF_CUDA_ACCELERATORS EF_CUDA_SM90 EF_CUDA_VIRTUAL_SM(EF_CUDA_SM90)"
	.elftype	@"ET_EXEC"


//--------------------- .nv.info                  --------------------------
	.section	.nv.info,"",@"SHT_CUDA_INFO"
	.align	4


	//----- nvinfo : EIATTR_REGCOUNT
	.align		4
        /*0000*/ 	.byte	0x04, 0x2f
        /*0002*/ 	.short	(.L_1 - .L_0)
	.align		4
.L_0:
        /*0004*/ 	.word	index@(triton_poi_fused_add_avg_pool2d_38)
        /*0008*/ 	.word	0x0000001e


	//----- nvinfo : EIATTR_MIN_STACK_SIZE
	.align		4
.L_1:
        /*000c*/ 	.byte	0x04, 0x12
        /*000e*/ 	.short	(.L_3 - .L_2)
	.align		4
.L_2:
        /*0010*/ 	.word	index@(triton_poi_fused_add_avg_pool2d_38)
        /*0014*/ 	.word	0x00000000


	//----- nvinfo : EIATTR_FRAME_SIZE
	.align		4
.L_3:
        /*0018*/ 	.byte	0x04, 0x11
        /*001a*/ 	.short	(.L_5 - .L_4)
	.align		4
.L_4:
        /*001c*/ 	.word	index@(triton_poi_fused_add_avg_pool2d_38)
        /*0020*/ 	.word	0x00000000


	//----- nvinfo : EIATTR_MIN_STACK_SIZE
	.align		4
.L_5:
        /*0024*/ 	.byte	0x04, 0x12
        /*0026*/ 	.short	(.L_7 - .L_6)
	.align		4
.L_6:
        /*0028*/ 	.word	index@(triton_poi_fused_add_avg_pool2d_38)
        /*002c*/ 	.word	0x00000000
.L_7:


//--------------------- .nv.info.triton_poi_fused_add_avg_pool2d_38 --------------------------
	.section	.nv.info.triton_poi_fused_add_avg_pool2d_38,"",@"SHT_CUDA_INFO"
	.sectionflags	@""
	.align	4


	//----- nvinfo : EIATTR_CUDA_API_VERSION
	.align		4
        /*0000*/ 	.byte	0x04, 0x37
        /*0002*/ 	.short	(.L_9 - .L_8)
.L_8:
        /*0004*/ 	.word	0x0000007c


	//----- nvinfo : EIATTR_KPARAM_INFO
	.align		4
.L_9:
        /*0008*/ 	.byte	0x04, 0x17
        /*000a*/ 	.short	(.L_11 - .L_10)
.L_10:
        /*000c*/ 	.word	0x00000000
        /*0010*/ 	.short	0x0002
        /*0012*/ 	.short	0x0010
        /*0014*/ 	.byte	0x00, 0xf0, 0x11, 0x00


	//----- nvinfo : EIATTR_KPARAM_INFO
	.align		4
.L_11:
        /*0018*/ 	.byte	0x04, 0x17
        /*001a*/ 	.short	(.L_13 - .L_12)
.L_12:
        /*001c*/ 	.word	0x00000000
        /*0020*/ 	.short	0x0001
        /*0022*/ 	.short	0x0008
        /*0024*/ 	.byte	0x00, 0xf4, 0x21, 0x00


	//----- nvinfo : EIATTR_KPARAM_INFO
	.align		4
.L_13:
        /*0028*/ 	.byte	0x04, 0x17
        /*002a*/ 	.short	(.L_15 - .L_14)
.L_14:
        /*002c*/ 	.word	0x00000000
        /*0030*/ 	.short	0x0000
        /*0032*/ 	.short	0x0000
        /*0034*/ 	.byte	0x00, 0xf4, 0x21, 0x00


	//----- nvinfo : EIATTR_SPARSE_MMA_MASK
	.align		4
.L_15:
        /*0038*/ 	.byte	0x03, 0x50
        /*003a*/ 	.short	0x0000


	//----- nvinfo : EIATTR_MAXREG_COUNT
	.align		4
        /*003c*/ 	.byte	0x03, 0x1b
        /*003e*/ 	.short	0x00ff


	//----- nvinfo : EIATTR_EXIT_INSTR_OFFSETS
	.align		4
        /*0040*/ 	.byte	0x04, 0x1c
        /*0042*/ 	.short	(.L_17 - .L_16)


	//   ....[0]....
.L_16:
        /*0044*/ 	.word	0x00000790


	//   ....[1]....
        /*0048*/ 	.word	0x000007b0


	//----- nvinfo : EIATTR_REQNTID
	.align		4
.L_17:
        /*004c*/ 	.byte	0x04, 0x10
        /*004e*/ 	.short	(.L_19 - .L_18)
.L_18:
        /*0050*/ 	.word	0x00000080
        /*0054*/ 	.word	0x00000001
        /*0058*/ 	.word	0x00000001


	//----- nvinfo : EIATTR_CBANK_PARAM_SIZE
	.align		4
.L_19:
        /*005c*/ 	.byte	0x03, 0x19
        /*005e*/ 	.short	0x0014


	//----- nvinfo : EIATTR_PARAM_CBANK
	.align		4
        /*0060*/ 	.byte	0x04, 0x0a
        /*0062*/ 	.short	(.L_21 - .L_20)
	.align		4
.L_20:
        /*0064*/ 	.word	index@(.nv.constant0.triton_poi_fused_add_avg_pool2d_38)
        /*0068*/ 	.short	0x0210
        /*006a*/ 	.short	0x0014


	//----- nvinfo : EIATTR_SW_WAR
	.align		4
.L_21:
        /*006c*/ 	.byte	0x04, 0x36
        /*006e*/ 	.short	(.L_23 - .L_22)
.L_22:
        /*0070*/ 	.word	0x00000008
.L_23:


//--------------------- .nv.callgraph             --------------------------
	.section	.nv.callgraph,"",@"SHT_CUDA_CALLGRAPH"
	.align	4
	.sectionentsize	8
	.align		4
        /*0000*/ 	.word	0x00000000
	.align		4
        /*0004*/ 	.word	0xffffffff
	.align		4
        /*0008*/ 	.word	0x00000000
	.align		4
        /*000c*/ 	.word	0xfffffffe
	.align		4
        /*0010*/ 	.word	0x00000000
	.align		4
        /*0014*/ 	.word	0xfffffffd
	.align		4
        /*0018*/ 	.word	0x00000000
	.align		4
        /*001c*/ 	.word	0xfffffffc


//--------------------- .text.triton_poi_fused_add_avg_pool2d_38 --------------------------
	.section	.text.triton_poi_fused_add_avg_pool2d_38,"ax",@progbits
	.align	128
        .global         triton_poi_fused_add_avg_pool2d_38
        .type           triton_poi_fused_add_avg_pool2d_38,@function
        .size           triton_poi_fused_add_avg_pool2d_38,(.L_x_1 - triton_poi_fused_add_avg_pool2d_38)
        .other          triton_poi_fused_add_avg_pool2d_38,@"STO_CUDA_ENTRY STV_DEFAULT"
triton_poi_fused_add_avg_pool2d_38:
.text.triton_poi_fused_add_avg_pool2d_38:
[----:B------:R-:W0:Y:S02]  /*0000*/  LDC R1, c[0x0][0x28] ;  /* 0x00000a00ff017b82 */ /* 0x000e240000000800 */
[----:B------:R-:W1:Y:S01]  /*0010*/  S2R R21, SR_TID.X ;  /* 0x0000000000157919 */ /* 0x000e620000002100 */
[----:B------:R-:W2:Y:S01]  /*0020*/  LDC.64 R4, c[0x0][0x218] ;  /* 0x00008600ff047b82 */ /* 0x000ea20000000a00 */
[----:B------:R-:W-:Y:S02]  /*0030*/  CS2R R14, SRZ ;  /* 0x00000000000e7805 */ /* 0x000fe4000001ff00 */
[----:B------:R-:W-:Y:S01]  /*0040*/  CS2R R16, SRZ ;  /* 0x0000000000107805 */ /* 0x000fe2000001ff00 */
[----:B------:R-:W3:Y:S01]  /*0050*/  S2R R0, SR_CTAID.X ;  /* 0x0000000000007919 */ /* 0x000ee20000002500 */
[----:B------:R-:W-:Y:S01]  /*0060*/  ULDC.64 UR4, c[0x0][0x208] ;  /* 0x0000820000047ab9 */ /* 0x000fe20000000a00 */
[----:B-1----:R-:W-:Y:S02]  /*0070*/  LOP3.LUT R21, R21, 0x7f, RZ, 0xc0, !PT ;  /* 0x0000007f15157812 */ /* 0x002fe400078ec0ff */
[----:B---3--:R-:W-:-:S03]  /*0080*/  SHF.R.S32.HI R2, RZ, 0x18, R0 ;  /* 0x00000018ff027819 */ /* 0x008fc60000011400 */
[----:B------:R-:W-:Y:S01]  /*0090*/  IMAD R21, R0, 0x80, R21 ;  /* 0x0000008000157824 */ /* 0x000fe200078e0215 */
[----:B------:R-:W-:-:S03]  /*00a0*/  SGXT R0, R2, 0x1 ;  /* 0x000000010200781a */ /* 0x000fc60000000200 */
[C---:B------:R-:W-:Y:S02]  /*00b0*/  VIADD R9, R21.reuse, 0xfffffffd ;  /* 0xfffffffd15097836 */ /* 0x040fe40000000000 */
[----:B------:R-:W-:Y:S01]  /*00c0*/  VIADD R7, R21, 0xfffffffc ;  /* 0xfffffffc15077836 */ /* 0x000fe20000000000 */
[----:B------:R-:W-:Y:S01]  /*00d0*/  LEA.HI R0, R0, R21, RZ, 0x2 ;  /* 0x0000001500007211 */ /* 0x000fe200078f10ff */
[----:B--2---:R-:W-:-:S03]  /*00e0*/  IMAD.WIDE R8, R9, 0x4, R4 ;  /* 0x0000000409087825 */ /* 0x004fc600078e0204 */
[----:B------:R-:W-:Y:S02]  /*00f0*/  SHF.R.S32.HI R2, RZ, 0x2, R0 ;  /* 0x00000002ff027819 */ /* 0x000fe40000011400 */
[----:B------:R-:W-:Y:S02]  /*0100*/  LOP3.LUT R0, R0, 0xfffffffc, RZ, 0xc0, !PT ;  /* 0xfffffffc00007812 */ /* 0x000fe400078ec0ff */
[----:B------:R-:W-:-:S03]  /*0110*/  LEA.HI R3, R2, R2, RZ, 0x2 ;  /* 0x0000000202037211 */ /* 0x000fc600078f10ff */
[----:B------:R-:W-:Y:S01]  /*0120*/  IMAD.IADD R13, R21, 0x1, -R0 ;  /* 0x00000001150d7824 */ /* 0x000fe200078e0a00 */
[----:B------:R-:W-:-:S03]  /*0130*/  LOP3.LUT R3, R3, 0xfffffffc, RZ, 0xc0, !PT ;  /* 0xfffffffc03037812 */ /* 0x000fc600078ec0ff */
[----:B------:R-:W-:Y:S02]  /*0140*/  VIADD R10, R13, 0x1 ;  /* 0x000000010d0a7836 */ /* 0x000fe40000000000 */
[----:B------:R-:W-:Y:S02]  /*0150*/  IMAD.IADD R0, R2, 0x1, -R3 ;  /* 0x0000000102007824 */ /* 0x000fe400078e0a03 */
[----:B------:R-:W-:Y:S01]  /*0160*/  VIADD R3, R21, 0xfffffffb ;  /* 0xfffffffb15037836 */ /* 0x000fe20000000000 */
[----:B------:R-:W-:Y:S02]  /*0170*/  ISETP.GE.U32.AND P2, PT, R10, 0x4, PT ;  /* 0x000000040a00780c */ /* 0x000fe40003f46070 */
[C---:B------:R-:W-:Y:S01]  /*0180*/  ISETP.GT.AND P0, PT, R0.reuse, RZ, PT ;  /* 0x000000ff0000720c */ /* 0x040fe20003f04270 */
[----:B------:R-:W-:Y:S01]  /*0190*/  IMAD.WIDE R2, R3, 0x4, R4 ;  /* 0x0000000403027825 */ /* 0x000fe200078e0204 */
[----:B------:R-:W-:Y:S02]  /*01a0*/  ISETP.GT.AND P1, PT, R0, RZ, !P2 ;  /* 0x000000ff0000720c */ /* 0x000fe40005724270 */
[----:B------:R-:W-:-:S02]  /*01b0*/  ISETP.GT.AND P3, PT, R13, RZ, P0 ;  /* 0x000000ff0d00720c */ /* 0x000fc40000764270 */
[C---:B------:R-:W-:Y:S02]  /*01c0*/  ISETP.LT.AND P1, PT, R21.reuse, 0x400, P1 ;  /* 0x000004001500780c */ /* 0x040fe40000f21270 */
[----:B------:R-:W-:Y:S02]  /*01d0*/  ISETP.LT.AND P3, PT, R21, 0x400, P3 ;  /* 0x000004001500780c */ /* 0x000fe40001f61270 */
[----:B------:R-:W-:-:S04]  /*01e0*/  ISETP.GT.AND P0, PT, R13, -0x1, P0 ;  /* 0xffffffff0d00780c */ /* 0x000fc80000704270 */
[----:B------:R-:W-:-:S05]  /*01f0*/  ISETP.LT.AND P0, PT, R21, 0x400, P0 ;  /* 0x000004001500780c */ /* 0x000fca0000701270 */
[----:B------:R-:W2:Y:S01]  /*0200*/  @P1 LDG.E R15, desc[UR4][R8.64] ;  /* 0x00000004080f1981 */ /* 0x000ea2000c1e1900 */
[----:B------:R-:W-:-:S03]  /*0210*/  IMAD.WIDE R6, R7, 0x4, R4 ;  /* 0x0000000407067825 */ /* 0x000fc600078e0204 */
[----:B------:R1:W3:Y:S04]  /*0220*/  @P3 LDG.E R17, desc[UR4][R2.64] ;  /* 0x0000000402113981 */ /* 0x0002e8000c1e1900 */
[----:B------:R4:W5:Y:S01]  /*0230*/  @P0 LDG.E R16, desc[UR4][R6.64] ;  /* 0x0000000406100981 */ /* 0x000962000c1e1900 */
[C---:B------:R-:W-:Y:S01]  /*0240*/  ISETP.GT.AND P6, PT, R13.reuse, 0x2, PT ;  /* 0x000000020d00780c */ /* 0x040fe20003fc4270 */
[C---:B------:R-:W-:Y:S01]  /*0250*/  VIADD R11, R13.reuse, 0x2 ;  /* 0x000000020d0b7836 */ /* 0x040fe20000000000 */
[----:B------:R-:W-:Y:S02]  /*0260*/  ISETP.GE.AND P4, PT, R13, 0x3, PT ;  /* 0x000000030d00780c */ /* 0x000fe40003f86270 */
[C---:B------:R-:W-:Y:S01]  /*0270*/  ISETP.GT.AND P2, PT, R0.reuse, -0x1, !P2 ;  /* 0xffffffff0000780c */ /* 0x040fe20005744270 */
[C---:B-1----:R-:W-:Y:S01]  /*0280*/  VIADD R2, R0.reuse, 0x2 ;  /* 0x0000000200027836 */ /* 0x042fe20000000000 */
[----:B------:R-:W-:Y:S01]  /*0290*/  SEL R12, R11, RZ, !P4 ;  /* 0x000000ff0b0c7207 */ /* 0x000fe20006000000 */
[C---:B------:R-:W-:Y:S01]  /*02a0*/  VIADD R3, R0.reuse, 0x1 ;  /* 0x0000000100037836 */ /* 0x040fe20000000000 */
[C---:B------:R-:W-:Y:S01]  /*02b0*/  ISETP.GE.AND P4, PT, R21.reuse, 0x400, PT ;  /* 0x000004001500780c */ /* 0x040fe20003f86270 */
[C---:B----4-:R-:W-:Y:S01]  /*02c0*/  VIADD R7, R21.reuse, 0xffffffff ;  /* 0xffffffff15077836 */ /* 0x050fe20000000000 */
[----:B------:R-:W-:Y:S01]  /*02d0*/  LOP3.LUT R11, R0, R13, RZ, 0xfc, !PT ;  /* 0x0000000d000b7212 */ /* 0x000fe200078efcff */
[----:B------:R-:W-:Y:S01]  /*02e0*/  VIADD R18, R12, 0x5 ;  /* 0x000000050c127836 */ /* 0x000fe20000000000 */
[----:B------:R-:W-:Y:S01]  /*02f0*/  ISETP.LT.AND P2, PT, R21, 0x400, P2 ;  /* 0x000004001500780c */ /* 0x000fe20001741270 */
[----:B------:R-:W-:Y:S01]  /*0300*/  @!P6 IMAD.MOV R18, RZ, RZ, R12 ;  /* 0x000000ffff12e224 */ /* 0x000fe200078e020c */
[----:B------:R-:W-:Y:S01]  /*0310*/  ISETP.GT.AND P6, PT, R0, -0x1, PT ;  /* 0xffffffff0000780c */ /* 0x000fe20003fc4270 */
[----:B------:R-:W-:Y:S01]  /*0320*/  IMAD.MOV.U32 R12, RZ, RZ, RZ ;  /* 0x000000ffff0c7224 */ /* 0x000fe200078e00ff */
[----:B------:R-:W-:Y:S01]  /*0330*/  ISETP.GT.AND P5, PT, R11, -0x1, !P4 ;  /* 0xffffffff0b00780c */ /* 0x000fe200067a4270 */
[----:B------:R-:W-:Y:S01]  /*0340*/  IMAD.WIDE R6, R7, 0x4, R4 ;  /* 0x0000000407067825 */ /* 0x000fe200078e0204 */
[----:B------:R-:W-:-:S02]  /*0350*/  ISETP.GT.AND P6, PT, R13, RZ, P6 ;  /* 0x000000ff0d00720c */ /* 0x000fc400037c4270 */
[----:B------:R-:W-:Y:S01]  /*0360*/  LOP3.LUT R10, R3, R10, RZ, 0xfc, !PT ;  /* 0x0000000a030a7212 */ /* 0x000fe200078efcff */
[C---:B------:R-:W-:Y:S02]  /*0370*/  VIADD R11, R21.reuse, 0x1 ;  /* 0x00000001150b7836 */ /* 0x040fe40000000000 */
[----:B------:R-:W-:Y:S02]  /*0380*/  IMAD.MOV.U32 R20, RZ, RZ, RZ ;  /* 0x000000ffff147224 */ /* 0x000fe400078e00ff */
[C---:B------:R-:W-:Y:S01]  /*0390*/  VIADD R9, R21.reuse, 0x3 ;  /* 0x0000000315097836 */ /* 0x040fe20000000000 */
[----:B------:R-:W-:Y:S01]  /*03a0*/  CS2R R22, SRZ ;  /* 0x0000000000167805 */ /* 0x000fe2000001ff00 */
[C---:B------:R-:W-:Y:S02]  /*03b0*/  VIADD R25, R21.reuse, 0x4 ;  /* 0x0000000415197836 */ /* 0x040fe40000000000 */
[----:B------:R-:W-:Y:S02]  /*03c0*/  VIADD R27, R21, 0x5 ;  /* 0x00000005151b7836 */ /* 0x000fe40000000000 */
[----:B------:R-:W-:Y:S01]  /*03d0*/  IMAD.MOV.U32 R24, RZ, RZ, RZ ;  /* 0x000000ffff187224 */ /* 0x000fe200078e00ff */
[----:B--2---:R-:W-:-:S02]  /*03e0*/  SEL R15, R15, RZ, P1 ;  /* 0x000000ff0f0f7207 */ /* 0x004fc40000800000 */
[C---:B------:R-:W-:Y:S02]  /*03f0*/  ISETP.GE.AND P1, PT, R0.reuse, 0x3, PT ;  /* 0x000000030000780c */ /* 0x040fe40003f26270 */
[----:B---3--:R-:W-:Y:S02]  /*0400*/  SEL R17, R17, RZ, P3 ;  /* 0x000000ff11117207 */ /* 0x008fe40001800000 */
[----:B------:R-:W-:Y:S02]  /*0410*/  ISETP.GT.AND P3, PT, R0, 0x2, PT ;  /* 0x000000020000780c */ /* 0x000fe40003f64270 */
[----:B------:R-:W-:Y:S02]  /*0420*/  SEL R8, R2, RZ, !P1 ;  /* 0x000000ff02087207 */ /* 0x000fe40004800000 */
[----:B------:R-:W-:Y:S02]  /*0430*/  ISETP.LT.AND P1, PT, R21, 0x400, P6 ;  /* 0x000004001500780c */ /* 0x000fe40003721270 */
[----:B-----5:R-:W-:Y:S01]  /*0440*/  SEL R16, R16, RZ, P0 ;  /* 0x000000ff10107207 */ /* 0x020fe20000000000 */
[----:B------:R-:W-:Y:S01]  /*0450*/  VIADD R19, R8, 0x5 ;  /* 0x0000000508137836 */ /* 0x000fe20000000000 */
[----:B------:R-:W-:Y:S01]  /*0460*/  ISETP.GE.U32.AND P0, PT, R3, 0x4, PT ;  /* 0x000000040300780c */ /* 0x000fe20003f06070 */
[----:B------:R-:W-:Y:S01]  /*0470*/  IMAD.WIDE R2, R21, 0x4, R4 ;  /* 0x0000000415027825 */ /* 0x000fe200078e0204 */
[----:B------:R-:W-:-:S03]  /*0480*/  ISETP.LT.U32.AND P6, PT, R10, 0x4, !P4 ;  /* 0x000000040a00780c */ /* 0x000fc600067c1070 */
[----:B------:R-:W-:Y:S01]  /*0490*/  @!P3 IMAD.MOV R19, RZ, RZ, R8 ;  /* 0x000000ffff13b224 */ /* 0x000fe200078e0208 */
[C---:B------:R-:W-:Y:S01]  /*04a0*/  ISETP.GT.AND P3, PT, R13.reuse, RZ, !P0 ;  /* 0x000000ff0d00720c */ /* 0x040fe20004764270 */
[----:B------:R1:W2:Y:S01]  /*04b0*/  @P5 LDG.E R14, desc[UR4][R2.64] ;  /* 0x00000004020e5981 */ /* 0x0002a2000c1e1900 */
[----:B------:R-:W-:Y:S02]  /*04c0*/  ISETP.GT.AND P0, PT, R13, -0x1, !P0 ;  /* 0xffffffff0d00780c */ /* 0x000fe40004704270 */
[----:B------:R-:W-:Y:S01]  /*04d0*/  ISETP.LT.AND P3, PT, R21, 0x400, P3 ;  /* 0x000004001500780c */ /* 0x000fe20001f61270 */
[----:B------:R3:W4:Y:S01]  /*04e0*/  @P1 LDG.E R12, desc[UR4][R6.64] ;  /* 0x00000004060c1981 */ /* 0x000722000c1e1900 */
[--C-:B------:R-:W-:Y:S01]  /*04f0*/  IMAD.WIDE R10, R11, 0x4, R4.reuse ;  /* 0x000000040b0a7825 */ /* 0x100fe200078e0204 */
[----:B------:R-:W-:Y:S01]  /*0500*/  ISETP.LT.AND P0, PT, R21, 0x400, P0 ;  /* 0x000004001500780c */ /* 0x000fe20000701270 */
[----:B-1----:R-:W1:Y:S03]  /*0510*/  LDC.64 R2, c[0x0][0x210] ;  /* 0x00008400ff027b82 */ /* 0x002e660000000a00 */
[----:B------:R5:W4:Y:S01]  /*0520*/  @P2 LDG.E R20, desc[UR4][R10.64] ;  /* 0x000000040a142981 */ /* 0x000b22000c1e1900 */
[----:B---3--:R-:W-:-:S04]  /*0530*/  IMAD.WIDE R6, R9, 0x4, R4 ;  /* 0x0000000409067825 */ /* 0x008fc800078e0204 */
[--C-:B------:R-:W-:Y:S01]  /*0540*/  IMAD.WIDE R8, R25, 0x4, R4.reuse ;  /* 0x0000000419087825 */ /* 0x100fe200078e0204 */
[----:B------:R-:W3:Y:S03]  /*0550*/  @P3 LDG.E R22, desc[UR4][R6.64] ;  /* 0x0000000406163981 */ /* 0x000ee6000c1e1900 */
[----:B------:R-:W-:Y:S01]  /*0560*/  IMAD.WIDE R4, R27, 0x4, R4 ;  /* 0x000000041b047825 */ /* 0x000fe200078e0204 */
[----:B------:R-:W3:Y:S04]  /*0570*/  @P0 LDG.E R23, desc[UR4][R8.64] ;  /* 0x0000000408170981 */ /* 0x000ee8000c1e1900 */
[----:B------:R-:W3:Y:S01]  /*0580*/  @P6 LDG.E R24, desc[UR4][R4.64] ;  /* 0x0000000404186981 */ /* 0x000ee2000c1e1900 */
[----:B-1----:R-:W-:-:S04]  /*0590*/  IMAD.WIDE R2, R21, 0x4, R2 ;  /* 0x0000000415027825 */ /* 0x002fc800078e0202 */
[----:B------:R-:W-:-:S06]  /*05a0*/  IMAD.MOV.U32 R21, RZ, RZ, RZ ;  /* 0x000000ffff157224 */ /* 0x000fcc00078e00ff */
[----:B------:R-:W3:Y:S01]  /*05b0*/  @!P4 LDG.E R21, desc[UR4][R2.64] ;  /* 0x000000040215c981 */ /* 0x000ee2000c1e1900 */
[----:B-----5:R-:W-:Y:S01]  /*05c0*/  IADD3 R10, R18, -R13, -R0 ;  /* 0x8000000d120a7210 */ /* 0x020fe20007ffe800 */
[----:B------:R-:W-:-:S03]  /*05d0*/  IMAD.IADD R11, R13, 0x1, -R18 ;  /* 0x000000010d0b7824 */ /* 0x000fc600078e0a12 */
[----:B------:R-:W-:Y:S01]  /*05e0*/  IADD3 R10, R10, 0x1, R19 ;  /* 0x000000010a0a7810 */ /* 0x000fe20007ffe013 */
[----:B------:R-:W-:-:S04]  /*05f0*/  IMAD.IADD R18, R18, 0x1, -R13 ;  /* 0x0000000112127824 */ /* 0x000fc800078e0a0d */
[----:B------:R-:W-:-:S04]  /*0600*/  IMAD R10, R0, R11, R10 ;  /* 0x0000000b000a7224 */ /* 0x000fc800078e020a */
[----:B------:R-:W-:Y:S02]  /*0610*/  IMAD R10, R18, R19, R10 ;  /* 0x00000013120a7224 */ /* 0x000fe400078e020a */
[----:B------:R-:W-:-:S03]  /*0620*/  FADD R16, R17, R16 ;  /* 0x0000001011107221 */ /* 0x000fc60000000000 */
[----:B------:R-:W-:Y:S01]  /*0630*/  I2FP.F32.S32 R10, R10 ;  /* 0x0000000a000a7245 */ /* 0x000fe20000201400 */
[----:B------:R-:W-:Y:S01]  /*0640*/  FADD R15, R16, R15 ;  /* 0x0000000f100f7221 */ /* 0x000fe20000000000 */
[----:B--2---:R-:W-:Y:S02]  /*0650*/  SEL R14, R14, RZ, P5 ;  /* 0x000000ff0e0e7207 */ /* 0x004fe40002800000 */
[----:B----4-:R-:W-:Y:S02]  /*0660*/  SEL R12, R12, RZ, P1 ;  /* 0x000000ff0c0c7207 */ /* 0x010fe40000800000 */
[C---:B------:R-:W-:Y:S02]  /*0670*/  FSETP.GT.AND P1, PT, |R10|.reuse, 8.50705917302346158658e+37, PT ;  /* 0x7e8000000a00780b */ /* 0x040fe40003f24200 */
[----:B------:R-:W-:Y:S01]  /*0680*/  FSETP.GEU.AND P5, PT, |R10|, 1.175494350822287508e-38, PT ;  /* 0x008000000a00780b */ /* 0x000fe20003fae200 */
[----:B------:R-:W-:Y:S01]  /*0690*/  FADD R15, R15, R12 ;  /* 0x0000000c0f0f7221 */ /* 0x000fe20000000000 */
[----:B------:R-:W-:-:S03]  /*06a0*/  SEL R20, R20, RZ, P2 ;  /* 0x000000ff14147207 */ /* 0x000fc60001000000 */
[----:B------:R-:W-:-:S04]  /*06b0*/  FADD R15, R15, R14 ;  /* 0x0000000e0f0f7221 */ /* 0x000fc80000000000 */
[----:B------:R-:W-:Y:S01]  /*06c0*/  FADD R15, R15, R20 ;  /* 0x000000140f0f7221 */ /* 0x000fe20000000000 */
[----:B---3--:R-:W-:Y:S01]  /*06d0*/  SEL R22, R22, RZ, P3 ;  /* 0x000000ff16167207 */ /* 0x008fe20001800000 */
[----:B------:R-:W-:Y:S01]  /*06e0*/  @P1 FMUL R10, R10, 0.25 ;  /* 0x3e8000000a0a1820 */ /* 0x000fe20000400000 */
[----:B------:R-:W-:-:S03]  /*06f0*/  SEL R23, R23, RZ, P0 ;  /* 0x000000ff17177207 */ /* 0x000fc60000000000 */
[----:B------:R-:W-:Y:S01]  /*0700*/  @!P5 FMUL R10, R10, 16777216 ;  /* 0x4b8000000a0ad820 */ /* 0x000fe20000400000 */
[----:B------:R-:W-:Y:S01]  /*0710*/  FADD R22, R15, R22 ;  /* 0x000000160f167221 */ /* 0x000fe20000000000 */
[----:B------:R-:W-:-:S03]  /*0720*/  SEL R24, R24, RZ, P6 ;  /* 0x000000ff18187207 */ /* 0x000fc60003000000 */
[----:B------:R-:W-:Y:S01]  /*0730*/  FADD R23, R22, R23 ;  /* 0x0000001716177221 */ /* 0x000fe20000000000 */
[----:B------:R-:W1:Y:S03]  /*0740*/  MUFU.RCP R10, R10 ;  /* 0x0000000a000a7308 */ /* 0x000e660000001000 */
[----:B------:R-:W-:-:S04]  /*0750*/  FADD R24, R23, R24 ;  /* 0x0000001817187221 */ /* 0x000fc80000000000 */
[----:B------:R-:W-:-:S04]  /*0760*/  @P1 FMUL R24, R24, 0.25 ;  /* 0x3e80000018181820 */ /* 0x000fc80000400000 */
[----:B------:R-:W-:-:S04]  /*0770*/  @!P5 FMUL R24, R24, 16777216 ;  /* 0x4b8000001818d820 */ /* 0x000fc80000400000 */
[----:B-1----:R-:W-:Y:S01]  /*0780*/  FFMA R21, R10, R24, R21 ;  /* 0x000000180a157223 */ /* 0x002fe20000000015 */
[----:B------:R-:W-:Y:S06]  /*0790*/  @P4 EXIT ;  /* 0x000000000000494d */ /* 0x000fec0003800000 */
[----:B------:R-:W-:Y:S01]  /*07a0*/  STG.E desc[UR4][R2.64], R21 ;  /* 0x0000001502007986 */ /* 0x000fe2000c101904 */
[----:B------:R-:W-:Y:S05]  /*07b0*/  EXIT ;  /* 0x000000000000794d */ /* 0x000fea0003800000 */
.L_x_0:
[----:B------:R-:W-:-:S00]  /*07c0*/  BRA `(.L_x_0) ;  /* 0xfffffffc00fc7947 */ /* 0x000fc0000383ffff */
[----:B------:R-:W-:-:S00]  /*07d0*/  NOP ;  /* 0x0000000000007918 */ /* 0x000fc00000000000 */
        /* <DEDUP_REMOVED lines=10> */
.L_x_1:


//--------------------- .nv.constant0.triton_poi_fused_add_avg_pool2d_38 --------------------------
	.section	.nv.constant0.triton_poi_fused_add_avg_pool2d_38,"a",@progbits
	.sectionflags	@""
	.align	4
.nv.constant0.triton_poi_fused_add_avg_pool2d_38:
	.zero		548
